//
// Generated by NVIDIA NVVM Compiler
//
// Compiler Build ID: CL-36424714
// Cuda compilation tools, release 13.0, V13.0.88
// Based on NVVM 20.0.0
//

.version 9.0
.target sm_100
.address_size 64

	// .globl	_Z4add2PiS_S_
.extern .func  (.param .b32 func_retval0) vprintf
(
	.param .b64 vprintf_param_0,
	.param .b64 vprintf_param_1
)
;
.global .align 1 .b8 $str[19] = {80, 97, 114, 97, 109, 32, 97, 32, 118, 97, 108, 117, 101, 58, 32, 37, 100, 10};
.global .align 1 .b8 $str$1[19] = {80, 97, 114, 97, 109, 32, 98, 32, 118, 97, 108, 117, 101, 58, 32, 37, 100, 10};
.global .align 1 .b8 $str$2[20] = {82, 101, 115, 117, 108, 116, 32, 99, 32, 118, 97, 108, 117, 101, 58, 32, 37, 100, 10};

.visible .entry _Z4add2PiS_S_(
	.param .u64 .ptr .align 1 _Z4add2PiS_S__param_0,
	.param .u64 .ptr .align 1 _Z4add2PiS_S__param_1,
	.param .u64 .ptr .align 1 _Z4add2PiS_S__param_2
)
{
	.local .align 8 .b8 	__local_depot0[8];
	.reg .b64 	%SP;
	.reg .b64 	%SPL;
	.reg .b32 	%r<12>;
	.reg .b64 	%rd<15>;

	mov.u64 	%SPL, __local_depot0;
	cvta.local.u64 	%SP, %SPL;
	ld.param.u64 	%rd1, [_Z4add2PiS_S__param_0];
	ld.param.u64 	%rd2, [_Z4add2PiS_S__param_1];
	ld.param.u64 	%rd3, [_Z4add2PiS_S__param_2];
	cvta.to.global.u64 	%rd4, %rd3;
	cvta.to.global.u64 	%rd5, %rd2;
	cvta.to.global.u64 	%rd6, %rd1;
	add.u64 	%rd7, %SP, 0;
	add.u64 	%rd8, %SPL, 0;
	ld.global.u32 	%r1, [%rd6];
	st.local.u32 	[%rd8], %r1;
	mov.u64 	%rd9, $str;
	cvta.global.u64 	%rd10, %rd9;
	{ // callseq 0, 0
	.param .b64 param0;
	st.param.b64 	[param0], %rd10;
	.param .b64 param1;
	st.param.b64 	[param1], %rd7;
	.param .b32 retval0;
	call.uni (retval0), 
	vprintf, 
	(
	param0, 
	param1
	);
	ld.param.b32 	%r2, [retval0];
	} // callseq 0
	ld.global.u32 	%r4, [%rd5];
	st.local.u32 	[%rd8], %r4;
	mov.u64 	%rd11, $str$1;
	cvta.global.u64 	%rd12, %rd11;
	{ // callseq 1, 0
	.param .b64 param0;
	st.param.b64 	[param0], %rd12;
	.param .b64 param1;
	st.param.b64 	[param1], %rd7;
	.param .b32 retval0;
	call.uni (retval0), 
	vprintf, 
	(
	param0, 
	param1
	);
	ld.param.b32 	%r5, [retval0];
	} // callseq 1
	ld.global.u32 	%r7, [%rd6];
	ld.global.u32 	%r8, [%rd5];
	add.s32 	%r9, %r8, %r7;
	st.global.u32 	[%rd4], %r9;
	st.local.u32 	[%rd8], %r9;
	mov.u64 	%rd13, $str$2;
	cvta.global.u64 	%rd14, %rd13;
	{ // callseq 2, 0
	.param .b64 param0;
	st.param.b64 	[param0], %rd14;
	.param .b64 param1;
	st.param.b64 	[param1], %rd7;
	.param .b32 retval0;
	call.uni (retval0), 
	vprintf, 
	(
	param0, 
	param1
	);
	ld.param.b32 	%r10, [retval0];
	} // callseq 2
	ret;

}


// ===== COMPILED SASS (sm_100) =====

	.target	sm_100

	.elftype	@"ET_EXEC"


//--------------------- .note.nv.tkinfo           --------------------------
	.section	.note.nv.tkinfo,"",@"SHT_NOTE"
	.sectionflags	@"SHF_NOTE_NV_TKINFO"
	.tkinfo
        /*0018*/ 	.word	0x00000002
        /*0030*/ 	.string	""
        /*0030*/ 	.string	"ptxas"
        /*0030*/ 	.string	"Cuda compilation tools, release 13.0, V13.0.88"
        /*0030*/ 	.string	"Build cuda_13.0.r13.0/compiler.36424714_0"
        /*0030*/ 	.string	"-arch sm_100 -m 64 "



//--------------------- .note.nv.cuinfo           --------------------------
	.section	.note.nv.cuinfo,"",@"SHT_NOTE"
	.sectionflags	@"SHF_NOTE_NV_CUINFO"
        /*0018*/ 	.short	0x0002
        /*001a*/ 	.short	0x0064
        /*001c*/ 	.short	0x0082
	.zero		2


//--------------------- .nv.info                  --------------------------
	.section	.nv.info,"",@"SHT_CUDA_INFO"
	.align	4


	//----- nvinfo : EIATTR_REGCOUNT
	.align		4
        /*0000*/ 	.byte	0x04, 0x2f
        /*0002*/ 	.short	(.L_4 - .L_3)
	.align		4
.L_3:
        /*0004*/ 	.word	index@(_Z4add2PiS_S_)
        /*0008*/ 	.word	0x00000018


	//----- nvinfo : EIATTR_FRAME_SIZE
	.align		4
.L_4:
        /*000c*/ 	.byte	0x04, 0x11
        /*000e*/ 	.short	(.L_6 - .L_5)
	.align		4
.L_5:
        /*0010*/ 	.word	index@(_Z4add2PiS_S_)
        /*0014*/ 	.word	0x00000008


	//----- nvinfo : EIATTR_MIN_STACK_SIZE
	.align		4
.L_6:
        /*0018*/ 	.byte	0x04, 0x12
        /*001a*/ 	.short	(.L_8 - .L_7)
	.align		4
.L_7:
        /*001c*/ 	.word	index@(_Z4add2PiS_S_)
        /*0020*/ 	.word	0x00000008
.L_8:


//--------------------- .nv.compat                --------------------------
	.section	.nv.compat,"",@"SHT_CUDA_COMPAT_INFO"
	.align	4
        /*0000*/ 	.byte	0x02, 0x09, 0x00, 0x00, 0x02, 0x02, 0x01, 0x00, 0x02, 0x05, 0x05, 0x00, 0x03, 0x07, 0x01, 0x01
        /*0010*/ 	.byte	0x02, 0x03, 0x00, 0x00, 0x02, 0x06, 0x01, 0x00, 0x04, 0x0b, 0x08, 0x00, 0x09, 0x00, 0x00, 0x00
        /*0020*/ 	.byte	0x00, 0x00, 0x00, 0x00


//--------------------- .nv.info._Z4add2PiS_S_    --------------------------
	.section	.nv.info._Z4add2PiS_S_,"",@"SHT_CUDA_INFO"
	.sectionflags	@""
	.align	4


	//----- nvinfo : EIATTR_CUDA_API_VERSION
	.align		4
        /*0000*/ 	.byte	0x04, 0x37
        /*0002*/ 	.short	(.L_10 - .L_9)
.L_9:
        /*0004*/ 	.word	0x00000082


	//----- nvinfo : EIATTR_KPARAM_INFO
	.align		4
.L_10:
        /*0008*/ 	.byte	0x04, 0x17
        /*000a*/ 	.short	(.L_12 - .L_11)
.L_11:
        /*000c*/ 	.word	0x00000000
        /*0010*/ 	.short	0x0002
        /*0012*/ 	.short	0x0010
        /*0014*/ 	.byte	0x00, 0xf5, 0x21, 0x00


	//----- nvinfo : EIATTR_KPARAM_INFO
	.align		4
.L_12:
        /*0018*/ 	.byte	0x04, 0x17
        /*001a*/ 	.short	(.L_14 - .L_13)
.L_13:
        /*001c*/ 	.word	0x00000000
        /*0020*/ 	.short	0x0001
        /*0022*/ 	.short	0x0008
        /*0024*/ 	.byte	0x00, 0xf5, 0x21, 0x00


	//----- nvinfo : EIATTR_KPARAM_INFO
	.align		4
.L_14:
        /*0028*/ 	.byte	0x04, 0x17
        /*002a*/ 	.short	(.L_16 - .L_15)
.L_15:
        /*002c*/ 	.word	0x00000000
        /*0030*/ 	.short	0x0000
        /*0032*/ 	.short	0x0000
        /*0034*/ 	.byte	0x00, 0xf5, 0x21, 0x00


	//----- nvinfo : EIATTR_SPARSE_MMA_MASK
	.align		4
.L_16:
        /*0038*/ 	.byte	0x03, 0x50
        /*003a*/ 	.short	0x0000


	//----- nvinfo : EIATTR_MAXREG_COUNT
	.align		4
        /*003c*/ 	.byte	0x03, 0x1b
        /*003e*/ 	.short	0x00ff


	//----- nvinfo : EIATTR_EXTERNS
	.align		4
        /*0040*/ 	.byte	0x04, 0x0f
        /*0042*/ 	.short	(.L_18 - .L_17)


	//   ....[0]....
	.align		4
.L_17:
        /*0044*/ 	.word	index@(vprintf)


	//----- nvinfo : EIATTR_MERCURY_ISA_VERSION
	.align		4
.L_18:
        /*0048*/ 	.byte	0x03, 0x5f
        /*004a*/ 	.short	0x0101


	//----- nvinfo : EIATTR_VRC_CTA_INIT_COUNT
	.align		4
        /*004c*/ 	.byte	0x02, 0x4a
	.zero		1
	.zero		1


	//----- nvinfo : EIATTR_SYSCALL_OFFSETS
	.align		4
        /*0050*/ 	.byte	0x04, 0x46
        /*0052*/ 	.short	(.L_20 - .L_19)


	//   ....[0]....
.L_19:
        /*0054*/ 	.word	0x00000120


	//   ....[1]....
        /*0058*/ 	.word	0x000001d0


	//   ....[2]....
        /*005c*/ 	.word	0x000002d0


	//----- nvinfo : EIATTR_EXIT_INSTR_OFFSETS
	.align		4
.L_20:
        /*0060*/ 	.byte	0x04, 0x1c
        /*0062*/ 	.short	(.L_22 - .L_21)


	//   ....[0]....
.L_21:
        /*0064*/ 	.word	0x000002e0


	//----- nvinfo : EIATTR_CBANK_PARAM_SIZE
	.align		4
.L_22:
        /*0068*/ 	.byte	0x03, 0x19
        /*006a*/ 	.short	0x0018


	//----- nvinfo : EIATTR_PARAM_CBANK
	.align		4
        /*006c*/ 	.byte	0x04, 0x0a
        /*006e*/ 	.short	(.L_24 - .L_23)
	.align		4
.L_23:
        /*0070*/ 	.word	index@(.nv.constant0._Z4add2PiS_S_)
        /*0074*/ 	.short	0x0380
        /*0076*/ 	.short	0x0018


	//----- nvinfo : EIATTR_SW_WAR
	.align		4
.L_24:
        /*0078*/ 	.byte	0x04, 0x36
        /*007a*/ 	.short	(.L_26 - .L_25)
.L_25:
        /*007c*/ 	.word	0x00000008
.L_26:


//--------------------- .nv.callgraph             --------------------------
	.section	.nv.callgraph,"",@"SHT_CUDA_CALLGRAPH"
	.align	4
	.sectionentsize	8
	.align		4
        /*0000*/ 	.word	0x00000000
	.align		4
        /*0004*/ 	.word	0xffffffff
	.align		4
        /*0008*/ 	.word	index@(_Z4add2PiS_S_)
	.align		4
        /*000c*/ 	.word	index@(vprintf)
	.align		4
        /*0010*/ 	.word	0x00000000
	.align		4
        /*0014*/ 	.word	0xfffffffe
	.align		4
        /*0018*/ 	.word	0x00000000
	.align		4
        /*001c*/ 	.word	0xfffffffd
	.align		4
        /*0020*/ 	.word	0x00000000
	.align		4
        /*0024*/ 	.word	0xfffffffc


//--------------------- .nv.constant4             --------------------------
	.section	.nv.constant4,"a",@progbits
	.align	8
	.align		8
.nv.constant4:
        /*0000*/ 	.dword	vprintf
	.align		8
        /*0008*/ 	.dword	$str
	.align		8
        /*0010*/ 	.dword	$str$1
	.align		8
        /*0018*/ 	.dword	$str$2


//--------------------- .text._Z4add2PiS_S_       --------------------------
	.section	.text._Z4add2PiS_S_,"ax",@progbits
	.align	128
        .global         _Z4add2PiS_S_
        .type           _Z4add2PiS_S_,@function
        .size           _Z4add2PiS_S_,(.L_x_4 - _Z4add2PiS_S_)
        .other          _Z4add2PiS_S_,@"STO_CUDA_ENTRY STV_DEFAULT"
_Z4add2PiS_S_:
.text._Z4add2PiS_S_:
[----:B------:R-:W0:Y:S08]  /*0000*/  LDC R1, c[0x0][0x37c] ;  /* 0x0000df00ff017b82 */ /* 0x000e300000000800 */
[----:B------:R-:W1:Y:S01]  /*0010*/  LDC.64 R6, c[0x0][0x380] ;  /* 0x0000e000ff067b82 */ /* 0x000e620000000a00 */
[----:B------:R-:W1:Y:S01]  /*0020*/  LDCU.64 UR36, c[0x0][0x358] ;  /* 0x00006b00ff2477ac */ /* 0x000e620008000a00 */
[----:B0-----:R-:W-:Y:S01]  /*0030*/  VIADD R1, R1, 0xfffffff8 ;  /* 0xfffffff801017836 */ /* 0x001fe20000000000 */
[----:B------:R-:W0:Y:S01]  /*0040*/  LDCU UR4, c[0x0][0x2f8] ;  /* 0x00005f00ff0477ac */ /* 0x000e220008000800 */
[----:B------:R-:W-:Y:S01]  /*0050*/  MOV R2, 0x0 ;  /* 0x0000000000027802 */ /* 0x000fe20000000f00 */
[----:B------:R-:W2:Y:S01]  /*0060*/  LDCU UR5, c[0x0][0x2fc] ;  /* 0x00005f80ff0577ac */ /* 0x000ea20008000800 */
[----:B------:R-:W3:Y:S01]  /*0070*/  LDCU.64 UR6, c[0x4][0x8] ;  /* 0x01000100ff0677ac */ /* 0x000ee20008000a00 */
[----:B-1----:R1:W4:Y:S01]  /*0080*/  LDG.E R0, desc[UR36][R6.64] ;  /* 0x0000002406007981 */ /* 0x002322000c1e1900 */
[----:B------:R0:W4:Y:S02]  /*0090*/  LDC.64 R8, c[0x4][R2] ;  /* 0x0100000002087b82 */ /* 0x0001240000000a00 */
[----:B0-----:R-:W-:-:S05]  /*00a0*/  IADD3 R17, P0, PT, R1, UR4, RZ ;  /* 0x0000000401117c10 */ /* 0x001fca000ff1e0ff */
[----:B--2---:R-:W-:Y:S01]  /*00b0*/  IMAD.X R16, RZ, RZ, UR5, P0 ;  /* 0x00000005ff107e24 */ /* 0x004fe200080e06ff */
[----:B---3--:R-:W-:Y:S01]  /*00c0*/  MOV R4, UR6 ;  /* 0x0000000600047c02 */ /* 0x008fe20008000f00 */
[----:B------:R-:W-:Y:S02]  /*00d0*/  IMAD.U32 R5, RZ, RZ, UR7 ;  /* 0x00000007ff057e24 */ /* 0x000fe4000f8e00ff */
[----:B-1----:R-:W-:Y:S01]  /*00e0*/  IMAD.MOV.U32 R6, RZ, RZ, R17 ;  /* 0x000000ffff067224 */ /* 0x002fe200078e0011 */
[----:B------:R-:W-:Y:S01]  /*00f0*/  MOV R7, R16 ;  /* 0x0000001000077202 */ /* 0x000fe20000000f00 */
[----:B----4-:R0:W-:Y:S06]  /*0100*/  STL [R1], R0 ;  /* 0x0000000001007387 */ /* 0x0101ec0000100800 */
[----:B------:R-:W-:-:S07]  /*0110*/  LEPC R20, `(.L_x_0) ;  /* 0x000000001014794e */ /* 0x000fce0000000000 */
[----:B0-----:R-:W-:Y:S05]  /*0120*/  CALL.ABS.NOINC R8 ;  /* 0x0000000008007343 */ /* 0x001fea0003c00000 */
.L_x_0:
[----:B------:R-:W0:Y:S01]  /*0130*/  LDC.64 R8, c[0x0][0x388] ;  /* 0x0000e200ff087b82 */ /* 0x000e220000000a00 */
[----:B------:R-:W1:Y:S01]  /*0140*/  LDCU.64 UR4, c[0x4][0x10] ;  /* 0x01000200ff0477ac */ /* 0x000e620008000a00 */
[----:B0-----:R-:W2:Y:S06]  /*0150*/  LDG.E R8, desc[UR36][R8.64] ;  /* 0x0000002408087981 */ /* 0x001eac000c1e1900 */
[----:B------:R0:W3:Y:S01]  /*0160*/  LDC.64 R10, c[0x4][R2] ;  /* 0x01000000020a7b82 */ /* 0x0000e20000000a00 */
[----:B-1----:R-:W-:Y:S01]  /*0170*/  IMAD.U32 R4, RZ, RZ, UR4 ;  /* 0x00000004ff047e24 */ /* 0x002fe2000f8e00ff */
[----:B------:R-:W-:Y:S01]  /*0180*/  MOV R6, R17 ;  /* 0x0000001100067202 */ /* 0x000fe20000000f00 */
[----:B------:R-:W-:-:S02]  /*0190*/  IMAD.U32 R5, RZ, RZ, UR5 ;  /* 0x00000005ff057e24 */ /* 0x000fc4000f8e00ff */
[----:B------:R-:W-:Y:S01]  /*01a0*/  IMAD.MOV.U32 R7, RZ, RZ, R16 ;  /* 0x000000ffff077224 */ /* 0x000fe200078e0010 */
[----:B--23--:R0:W-:Y:S06]  /*01b0*/  STL [R1], R8 ;  /* 0x0000000801007387 */ /* 0x00c1ec0000100800 */
[----:B------:R-:W-:-:S07]  /*01c0*/  LEPC R20, `(.L_x_1) ;  /* 0x000000001014794e */ /* 0x000fce0000000000 */
[----:B0-----:R-:W-:Y:S05]  /*01d0*/  CALL.ABS.NOINC R10 ;  /* 0x000000000a007343 */ /* 0x001fea0003c00000 */
.L_x_1:
[----:B------:R-:W0:Y:S01]  /*01e0*/  LDC.64 R10, c[0x0][0x380] ;  /* 0x0000e000ff0a7b82 */ /* 0x000e220000000a00 */
[----:B------:R-:W1:Y:S07]  /*01f0*/  LDCU.64 UR4, c[0x4][0x18] ;  /* 0x01000300ff0477ac */ /* 0x000e6e0008000a00 */
[----:B------:R-:W2:Y:S01]  /*0200*/  LDC.64 R12, c[0x0][0x388] ;  /* 0x0000e200ff0c7b82 */ /* 0x000ea20000000a00 */
[----:B0-----:R-:W3:Y:S04]  /*0210*/  LDG.E R0, desc[UR36][R10.64] ;  /* 0x000000240a007981 */ /* 0x001ee8000c1e1900 */
[----:B--2---:R-:W3:Y:S03]  /*0220*/  LDG.E R13, desc[UR36][R12.64] ;  /* 0x000000240c0d7981 */ /* 0x004ee6000c1e1900 */
[----:B------:R-:W0:Y:S01]  /*0230*/  LDC.64 R8, c[0x0][0x390] ;  /* 0x0000e400ff087b82 */ /* 0x000e220000000a00 */
[----:B-1----:R-:W-:Y:S01]  /*0240*/  IMAD.U32 R4, RZ, RZ, UR4 ;  /* 0x00000004ff047e24 */ /* 0x002fe2000f8e00ff */
[----:B------:R-:W-:Y:S01]  /*0250*/  MOV R5, UR5 ;  /* 0x0000000500057c02 */ /* 0x000fe20008000f00 */
[----:B------:R-:W-:Y:S01]  /*0260*/  IMAD.MOV.U32 R6, RZ, RZ, R17 ;  /* 0x000000ffff067224 */ /* 0x000fe200078e0011 */
[----:B------:R-:W-:-:S04]  /*0270*/  MOV R7, R16 ;  /* 0x0000001000077202 */ /* 0x000fc80000000f00 */
[----:B------:R-:W1:Y:S01]  /*0280*/  LDC.64 R2, c[0x4][R2] ;  /* 0x0100000002027b82 */ /* 0x000e620000000a00 */
[----:B---3--:R-:W-:-:S05]  /*0290*/  IADD3 R0, PT, PT, R0, R13, RZ ;  /* 0x0000000d00007210 */ /* 0x008fca0007ffe0ff */
[----:B------:R2:W-:Y:S04]  /*02a0*/  STL [R1], R0 ;  /* 0x0000000001007387 */ /* 0x0005e80000100800 */
[----:B01----:R2:W-:Y:S02]  /*02b0*/  STG.E desc[UR36][R8.64], R0 ;  /* 0x0000000008007986 */ /* 0x0035e4000c101924 */
[----:B------:R-:W-:-:S07]  /*02c0*/  LEPC R20, `(.L_x_2) ;  /* 0x000000001014794e */ /* 0x000fce0000000000 */
[----:B--2---:R-:W-:Y:S05]  /*02d0*/  CALL.ABS.NOINC R2 ;  /* 0x0000000002007343 */ /* 0x004fea0003c00000 */
.L_x_2:
[----:B------:R-:W-:Y:S05]  /*02e0*/  EXIT ;  /* 0x000000000000794d */ /* 0x000fea0003800000 */
.L_x_3:
[----:B------:R-:W-:-:S00]  /*02f0*/  BRA `(.L_x_3) ;  /* 0xfffffffc00fc7947 */ /* 0x000fc0000383ffff */
[----:B------:R-:W-:-:S00]  /*0300*/  NOP ;  /* 0x0000000000007918 */ /* 0x000fc00000000000 */
[----:B------:R-:W-:-:S00]  /*0310*/  NOP ;  /* 0x0000000000007918 */ /* 0x000fc00000000000 */
[----:B------:R-:W-:-:S00]  /*0320*/  NOP ;  /* 0x0000000000007918 */ /* 0x000fc00000000000 */
[----:B------:R-:W-:-:S00]  /*0330*/  NOP ;  /* 0x0000000000007918 */ /* 0x000fc00000000000 */
[----:B------:R-:W-:-:S00]  /*0340*/  NOP ;  /* 0x0000000000007918 */ /* 0x000fc00000000000 */
[----:B------:R-:W-:-:S00]  /*0350*/  NOP ;  /* 0x0000000000007918 */ /* 0x000fc00000000000 */
[----:B------:R-:W-:-:S00]  /*0360*/  NOP ;  /* 0x0000000000007918 */ /* 0x000fc00000000000 */
[----:B------:R-:W-:-:S00]  /*0370*/  NOP ;  /* 0x0000000000007918 */ /* 0x000fc00000000000 */
.L_x_4:


//--------------------- .nv.global.init           --------------------------
	.section	.nv.global.init,"aw",@progbits
.nv.global.init:
	.type		$str,@object
	.size		$str,($str$1 - $str)
$str:
        /*0000*/ 	.byte	0x50, 0x61, 0x72, 0x61, 0x6d, 0x20, 0x61, 0x20, 0x76, 0x61, 0x6c, 0x75, 0x65, 0x3a, 0x20, 0x25
        /*0010*/ 	.byte	0x64, 0x0a, 0x00
	.type		$str$1,@object
	.size		$str$1,($str$2 - $str$1)
$str$1:
        /*0013*/ 	.byte	0x50, 0x61, 0x72, 0x61, 0x6d, 0x20, 0x62, 0x20, 0x76, 0x61, 0x6c, 0x75, 0x65, 0x3a, 0x20, 0x25
        /*0023*/ 	.byte	0x64, 0x0a, 0x00
	.type		$str$2,@object
	.size		$str$2,(.L_2 - $str$2)
$str$2:
        /*0026*/ 	.byte	0x52, 0x65, 0x73, 0x75, 0x6c, 0x74, 0x20, 0x63, 0x20, 0x76, 0x61, 0x6c, 0x75, 0x65, 0x3a, 0x20
        /*0036*/ 	.byte	0x25, 0x64, 0x0a, 0x00
.L_2:


//--------------------- .nv.shared.reserved.0     --------------------------
	.section	.nv.shared.reserved.0,"aw",@nobits
	.weak		__nv_reservedSMEM_offset_0_alias
	.size		__nv_reservedSMEM_offset_0_alias, 0, 64
	.other		__nv_reservedSMEM_offset_0_alias,@"STO_CUDA_RESERVED_SHARED STV_DEFAULT"
__nv_reservedSMEM_offset_0_alias:
	.zero		0
	.zero		64


//--------------------- .nv.constant0._Z4add2PiS_S_ --------------------------
	.section	.nv.constant0._Z4add2PiS_S_,"a",@progbits
	.sectionflags	@""
	.align	4
.nv.constant0._Z4add2PiS_S_:
	.zero		920


//--------------------- SYMBOLS --------------------------

	.type		.nv.reservedSmem.offset0,@object
	.size		.nv.reservedSmem.offset0,0x4
	.type		vprintf,@function
